//
// Generated by NVIDIA NVVM Compiler
//
// Compiler Build ID: CL-36424714
// Cuda compilation tools, release 13.0, V13.0.88
// Based on NVVM 20.0.0
//

.version 9.0
.target sm_100
.address_size 64

	// .globl	_Z8mykernelPfS_ii

.visible .entry _Z8mykernelPfS_ii(
	.param .u64 .ptr .align 1 _Z8mykernelPfS_ii_param_0,
	.param .u64 .ptr .align 1 _Z8mykernelPfS_ii_param_1,
	.param .u32 _Z8mykernelPfS_ii_param_2,
	.param .u32 _Z8mykernelPfS_ii_param_3
)
{
	.reg .pred 	%p<12>;
	.reg .b32 	%r<52>;
	.reg .b32 	%f<112>;
	.reg .b64 	%rd<42>;

	ld.param.u64 	%rd10, [_Z8mykernelPfS_ii_param_0];
	ld.param.u64 	%rd11, [_Z8mykernelPfS_ii_param_1];
	ld.param.u32 	%r25, [_Z8mykernelPfS_ii_param_2];
	ld.param.u32 	%r27, [_Z8mykernelPfS_ii_param_3];
	cvta.to.global.u64 	%rd1, %rd11;
	cvta.to.global.u64 	%rd2, %rd10;
	mov.u32 	%r28, %tid.x;
	mov.u32 	%r29, %ctaid.x;
	mov.u32 	%r30, %ntid.x;
	mad.lo.s32 	%r1, %r29, %r30, %r28;
	mov.u32 	%r31, %tid.y;
	mov.u32 	%r32, %ctaid.y;
	mov.u32 	%r33, %ntid.y;
	mad.lo.s32 	%r34, %r32, %r33, %r31;
	max.s32 	%r35, %r1, %r34;
	setp.ge.s32 	%p1, %r35, %r27;
	@%p1 bra 	$L__BB0_16;
	setp.gt.s32 	%p2, %r34, %r1;
	@%p2 bra 	$L__BB0_17;
	setp.lt.s32 	%p3, %r25, 1;
	mov.f32 	%f111, 0f00000000;
	@%p3 bra 	$L__BB0_15;
	mul.lo.s32 	%r3, %r25, %r34;
	mul.lo.s32 	%r4, %r25, %r1;
	and.b32  	%r5, %r25, 15;
	setp.lt.u32 	%p4, %r25, 16;
	mov.f32 	%f111, 0f00000000;
	mov.b32 	%r47, 0;
	@%p4 bra 	$L__BB0_6;
	and.b32  	%r47, %r25, 2147483632;
	neg.s32 	%r46, %r47;
	mul.wide.u32 	%rd12, %r3, 4;
	add.s64 	%rd4, %rd1, 32;
	add.s64 	%rd40, %rd4, %rd12;
	mov.f32 	%f111, 0f00000000;
	mov.u32 	%r45, %r4;
$L__BB0_5:
	.pragma "nounroll";
	mul.wide.s32 	%rd13, %r45, 4;
	add.s64 	%rd14, %rd4, %rd13;
	ld.global.f32 	%f18, [%rd40+-32];
	ld.global.f32 	%f19, [%rd14+-32];
	fma.rn.f32 	%f20, %f18, %f19, %f111;
	ld.global.f32 	%f21, [%rd40+-28];
	ld.global.f32 	%f22, [%rd14+-28];
	fma.rn.f32 	%f23, %f21, %f22, %f20;
	ld.global.f32 	%f24, [%rd40+-24];
	ld.global.f32 	%f25, [%rd14+-24];
	fma.rn.f32 	%f26, %f24, %f25, %f23;
	ld.global.f32 	%f27, [%rd40+-20];
	ld.global.f32 	%f28, [%rd14+-20];
	fma.rn.f32 	%f29, %f27, %f28, %f26;
	ld.global.f32 	%f30, [%rd40+-16];
	ld.global.f32 	%f31, [%rd14+-16];
	fma.rn.f32 	%f32, %f30, %f31, %f29;
	ld.global.f32 	%f33, [%rd40+-12];
	ld.global.f32 	%f34, [%rd14+-12];
	fma.rn.f32 	%f35, %f33, %f34, %f32;
	ld.global.f32 	%f36, [%rd40+-8];
	ld.global.f32 	%f37, [%rd14+-8];
	fma.rn.f32 	%f38, %f36, %f37, %f35;
	ld.global.f32 	%f39, [%rd40+-4];
	ld.global.f32 	%f40, [%rd14+-4];
	fma.rn.f32 	%f41, %f39, %f40, %f38;
	ld.global.f32 	%f42, [%rd40];
	ld.global.f32 	%f43, [%rd14];
	fma.rn.f32 	%f44, %f42, %f43, %f41;
	ld.global.f32 	%f45, [%rd40+4];
	ld.global.f32 	%f46, [%rd14+4];
	fma.rn.f32 	%f47, %f45, %f46, %f44;
	ld.global.f32 	%f48, [%rd40+8];
	ld.global.f32 	%f49, [%rd14+8];
	fma.rn.f32 	%f50, %f48, %f49, %f47;
	ld.global.f32 	%f51, [%rd40+12];
	ld.global.f32 	%f52, [%rd14+12];
	fma.rn.f32 	%f53, %f51, %f52, %f50;
	ld.global.f32 	%f54, [%rd40+16];
	ld.global.f32 	%f55, [%rd14+16];
	fma.rn.f32 	%f56, %f54, %f55, %f53;
	ld.global.f32 	%f57, [%rd40+20];
	ld.global.f32 	%f58, [%rd14+20];
	fma.rn.f32 	%f59, %f57, %f58, %f56;
	ld.global.f32 	%f60, [%rd40+24];
	ld.global.f32 	%f61, [%rd14+24];
	fma.rn.f32 	%f62, %f60, %f61, %f59;
	ld.global.f32 	%f63, [%rd40+28];
	ld.global.f32 	%f64, [%rd14+28];
	fma.rn.f32 	%f111, %f63, %f64, %f62;
	add.s32 	%r46, %r46, 16;
	add.s64 	%rd40, %rd40, 64;
	add.s32 	%r45, %r45, 16;
	setp.ne.s32 	%p5, %r46, 0;
	@%p5 bra 	$L__BB0_5;
$L__BB0_6:
	setp.eq.s32 	%p6, %r5, 0;
	@%p6 bra 	$L__BB0_15;
	and.b32  	%r13, %r25, 7;
	setp.lt.u32 	%p7, %r5, 8;
	@%p7 bra 	$L__BB0_9;
	add.s32 	%r37, %r47, %r3;
	mul.wide.u32 	%rd15, %r37, 4;
	add.s64 	%rd16, %rd1, %rd15;
	ld.global.f32 	%f66, [%rd16];
	add.s32 	%r38, %r47, %r4;
	mul.wide.s32 	%rd17, %r38, 4;
	add.s64 	%rd18, %rd1, %rd17;
	ld.global.f32 	%f67, [%rd18];
	fma.rn.f32 	%f68, %f66, %f67, %f111;
	cvt.u64.u32 	%rd19, %r3;
	cvt.u64.u32 	%rd20, %r47;
	add.s64 	%rd21, %rd20, %rd19;
	shl.b64 	%rd22, %rd21, 2;
	add.s64 	%rd23, %rd1, %rd22;
	ld.global.f32 	%f69, [%rd23+4];
	ld.global.f32 	%f70, [%rd18+4];
	fma.rn.f32 	%f71, %f69, %f70, %f68;
	ld.global.f32 	%f72, [%rd23+8];
	ld.global.f32 	%f73, [%rd18+8];
	fma.rn.f32 	%f74, %f72, %f73, %f71;
	ld.global.f32 	%f75, [%rd23+12];
	ld.global.f32 	%f76, [%rd18+12];
	fma.rn.f32 	%f77, %f75, %f76, %f74;
	ld.global.f32 	%f78, [%rd23+16];
	ld.global.f32 	%f79, [%rd18+16];
	fma.rn.f32 	%f80, %f78, %f79, %f77;
	ld.global.f32 	%f81, [%rd23+20];
	ld.global.f32 	%f82, [%rd18+20];
	fma.rn.f32 	%f83, %f81, %f82, %f80;
	ld.global.f32 	%f84, [%rd23+24];
	ld.global.f32 	%f85, [%rd18+24];
	fma.rn.f32 	%f86, %f84, %f85, %f83;
	ld.global.f32 	%f87, [%rd23+28];
	ld.global.f32 	%f88, [%rd18+28];
	fma.rn.f32 	%f111, %f87, %f88, %f86;
	add.s32 	%r47, %r47, 8;
$L__BB0_9:
	setp.eq.s32 	%p8, %r13, 0;
	@%p8 bra 	$L__BB0_15;
	and.b32  	%r16, %r25, 3;
	setp.lt.u32 	%p9, %r13, 4;
	@%p9 bra 	$L__BB0_12;
	add.s32 	%r39, %r47, %r3;
	mul.wide.u32 	%rd24, %r39, 4;
	add.s64 	%rd25, %rd1, %rd24;
	ld.global.f32 	%f90, [%rd25];
	add.s32 	%r40, %r47, %r4;
	mul.wide.s32 	%rd26, %r40, 4;
	add.s64 	%rd27, %rd1, %rd26;
	ld.global.f32 	%f91, [%rd27];
	fma.rn.f32 	%f92, %f90, %f91, %f111;
	cvt.u64.u32 	%rd28, %r3;
	cvt.u64.u32 	%rd29, %r47;
	add.s64 	%rd30, %rd29, %rd28;
	shl.b64 	%rd31, %rd30, 2;
	add.s64 	%rd32, %rd1, %rd31;
	ld.global.f32 	%f93, [%rd32+4];
	ld.global.f32 	%f94, [%rd27+4];
	fma.rn.f32 	%f95, %f93, %f94, %f92;
	ld.global.f32 	%f96, [%rd32+8];
	ld.global.f32 	%f97, [%rd27+8];
	fma.rn.f32 	%f98, %f96, %f97, %f95;
	ld.global.f32 	%f99, [%rd32+12];
	ld.global.f32 	%f100, [%rd27+12];
	fma.rn.f32 	%f111, %f99, %f100, %f98;
	add.s32 	%r47, %r47, 4;
$L__BB0_12:
	setp.eq.s32 	%p10, %r16, 0;
	@%p10 bra 	$L__BB0_15;
	add.s32 	%r51, %r47, %r4;
	add.s32 	%r41, %r47, %r3;
	mul.wide.u32 	%rd33, %r41, 4;
	add.s64 	%rd41, %rd1, %rd33;
	neg.s32 	%r50, %r16;
$L__BB0_14:
	.pragma "nounroll";
	mul.wide.s32 	%rd34, %r51, 4;
	add.s64 	%rd35, %rd1, %rd34;
	ld.global.f32 	%f101, [%rd41];
	ld.global.f32 	%f102, [%rd35];
	fma.rn.f32 	%f111, %f101, %f102, %f111;
	add.s32 	%r51, %r51, 1;
	add.s64 	%rd41, %rd41, 4;
	add.s32 	%r50, %r50, 1;
	setp.ne.s32 	%p11, %r50, 0;
	@%p11 bra 	$L__BB0_14;
$L__BB0_15:
	mad.lo.s32 	%r42, %r27, %r34, %r1;
	mul.wide.u32 	%rd36, %r42, 4;
	add.s64 	%rd37, %rd2, %rd36;
	st.global.f32 	[%rd37], %f111;
$L__BB0_16:
	ret;
$L__BB0_17:
	mad.lo.s32 	%r43, %r27, %r34, %r1;
	mul.wide.s32 	%rd38, %r43, 4;
	add.s64 	%rd39, %rd2, %rd38;
	mov.b32 	%r44, 0;
	st.global.u32 	[%rd39], %r44;
	bra.uni 	$L__BB0_16;

}


// ===== COMPILED SASS (sm_100) =====

	.target	sm_100

	.elftype	@"ET_EXEC"


//--------------------- .note.nv.tkinfo           --------------------------
	.section	.note.nv.tkinfo,"",@"SHT_NOTE"
	.sectionflags	@"SHF_NOTE_NV_TKINFO"
	.tkinfo
        /*0018*/ 	.word	0x00000002
        /*0030*/ 	.string	""
        /*0030*/ 	.string	"ptxas"
        /*0030*/ 	.string	"Cuda compilation tools, release 13.0, V13.0.88"
        /*0030*/ 	.string	"Build cuda_13.0.r13.0/compiler.36424714_0"
        /*0030*/ 	.string	"-arch sm_100 -m 64 "



//--------------------- .note.nv.cuinfo           --------------------------
	.section	.note.nv.cuinfo,"",@"SHT_NOTE"
	.sectionflags	@"SHF_NOTE_NV_CUINFO"
        /*0018*/ 	.short	0x0002
        /*001a*/ 	.short	0x0064
        /*001c*/ 	.short	0x0082
	.zero		2


//--------------------- .nv.info                  --------------------------
	.section	.nv.info,"",@"SHT_CUDA_INFO"
	.align	4


	//----- nvinfo : EIATTR_REGCOUNT
	.align		4
        /*0000*/ 	.byte	0x04, 0x2f
        /*0002*/ 	.short	(.L_1 - .L_0)
	.align		4
.L_0:
        /*0004*/ 	.word	index@(_Z8mykernelPfS_ii)
        /*0008*/ 	.word	0x00000020


	//----- nvinfo : EIATTR_FRAME_SIZE
	.align		4
.L_1:
        /*000c*/ 	.byte	0x04, 0x11
        /*000e*/ 	.short	(.L_3 - .L_2)
	.align		4
.L_2:
        /*0010*/ 	.word	index@(_Z8mykernelPfS_ii)
        /*0014*/ 	.word	0x00000000


	//----- nvinfo : EIATTR_MIN_STACK_SIZE
	.align		4
.L_3:
        /*0018*/ 	.byte	0x04, 0x12
        /*001a*/ 	.short	(.L_5 - .L_4)
	.align		4
.L_4:
        /*001c*/ 	.word	index@(_Z8mykernelPfS_ii)
        /*0020*/ 	.word	0x00000000
.L_5:


//--------------------- .nv.compat                --------------------------
	.section	.nv.compat,"",@"SHT_CUDA_COMPAT_INFO"
	.align	4
        /*0000*/ 	.byte	0x02, 0x09, 0x00, 0x00, 0x02, 0x02, 0x01, 0x00, 0x02, 0x05, 0x05, 0x00, 0x03, 0x07, 0x01, 0x01
        /*0010*/ 	.byte	0x02, 0x03, 0x00, 0x00, 0x02, 0x06, 0x01, 0x00, 0x04, 0x0b, 0x08, 0x00, 0x09, 0x00, 0x00, 0x00
        /*0020*/ 	.byte	0x00, 0x00, 0x00, 0x00


//--------------------- .nv.info._Z8mykernelPfS_ii --------------------------
	.section	.nv.info._Z8mykernelPfS_ii,"",@"SHT_CUDA_INFO"
	.sectionflags	@""
	.align	4


	//----- nvinfo : EIATTR_CUDA_API_VERSION
	.align		4
        /*0000*/ 	.byte	0x04, 0x37
        /*0002*/ 	.short	(.L_7 - .L_6)
.L_6:
        /*0004*/ 	.word	0x00000082


	//----- nvinfo : EIATTR_KPARAM_INFO
	.align		4
.L_7:
        /*0008*/ 	.byte	0x04, 0x17
        /*000a*/ 	.short	(.L_9 - .L_8)
.L_8:
        /*000c*/ 	.word	0x00000000
        /*0010*/ 	.short	0x0003
        /*0012*/ 	.short	0x0014
        /*0014*/ 	.byte	0x00, 0xf0, 0x11, 0x00


	//----- nvinfo : EIATTR_KPARAM_INFO
	.align		4
.L_9:
        /*0018*/ 	.byte	0x04, 0x17
        /*001a*/ 	.short	(.L_11 - .L_10)
.L_10:
        /*001c*/ 	.word	0x00000000
        /*0020*/ 	.short	0x0002
        /*0022*/ 	.short	0x0010
        /*0024*/ 	.byte	0x00, 0xf0, 0x11, 0x00


	//----- nvinfo : EIATTR_KPARAM_INFO
	.align		4
.L_11:
        /*0028*/ 	.byte	0x04, 0x17
        /*002a*/ 	.short	(.L_13 - .L_12)
.L_12:
        /*002c*/ 	.word	0x00000000
        /*0030*/ 	.short	0x0001
        /*0032*/ 	.short	0x0008
        /*0034*/ 	.byte	0x00, 0xf5, 0x21, 0x00


	//----- nvinfo : EIATTR_KPARAM_INFO
	.align		4
.L_13:
        /*0038*/ 	.byte	0x04, 0x17
        /*003a*/ 	.short	(.L_15 - .L_14)
.L_14:
        /*003c*/ 	.word	0x00000000
        /*0040*/ 	.short	0x0000
        /*0042*/ 	.short	0x0000
        /*0044*/ 	.byte	0x00, 0xf5, 0x21, 0x00


	//----- nvinfo : EIATTR_SPARSE_MMA_MASK
	.align		4
.L_15:
        /*0048*/ 	.byte	0x03, 0x50
        /*004a*/ 	.short	0x0000


	//----- nvinfo : EIATTR_MAXREG_COUNT
	.align		4
        /*004c*/ 	.byte	0x03, 0x1b
        /*004e*/ 	.short	0x00ff


	//----- nvinfo : EIATTR_MERCURY_ISA_VERSION
	.align		4
        /*0050*/ 	.byte	0x03, 0x5f
        /*0052*/ 	.short	0x0101


	//----- nvinfo : EIATTR_VRC_CTA_INIT_COUNT
	.align		4
        /*0054*/ 	.byte	0x02, 0x4a
	.zero		1
	.zero		1


	//----- nvinfo : EIATTR_EXIT_INSTR_OFFSETS
	.align		4
        /*0058*/ 	.byte	0x04, 0x1c
        /*005a*/ 	.short	(.L_17 - .L_16)


	//   ....[0]....
.L_16:
        /*005c*/ 	.word	0x000000c0


	//   ....[1]....
        /*0060*/ 	.word	0x00000ba0


	//   ....[2]....
        /*0064*/ 	.word	0x00000bf0


	//----- nvinfo : EIATTR_CRS_STACK_SIZE
	.align		4
.L_17:
        /*0068*/ 	.byte	0x04, 0x1e
        /*006a*/ 	.short	(.L_19 - .L_18)
.L_18:
        /*006c*/ 	.word	0x00000000


	//----- nvinfo : EIATTR_CBANK_PARAM_SIZE
	.align		4
.L_19:
        /*0070*/ 	.byte	0x03, 0x19
        /*0072*/ 	.short	0x0018


	//----- nvinfo : EIATTR_PARAM_CBANK
	.align		4
        /*0074*/ 	.byte	0x04, 0x0a
        /*0076*/ 	.short	(.L_21 - .L_20)
	.align		4
.L_20:
        /*0078*/ 	.word	index@(.nv.constant0._Z8mykernelPfS_ii)
        /*007c*/ 	.short	0x0380
        /*007e*/ 	.short	0x0018


	//----- nvinfo : EIATTR_SW_WAR
	.align		4
.L_21:
        /*0080*/ 	.byte	0x04, 0x36
        /*0082*/ 	.short	(.L_23 - .L_22)
.L_22:
        /*0084*/ 	.word	0x00000008
.L_23:


//--------------------- .nv.callgraph             --------------------------
	.section	.nv.callgraph,"",@"SHT_CUDA_CALLGRAPH"
	.align	4
	.sectionentsize	8
	.align		4
        /*0000*/ 	.word	0x00000000
	.align		4
        /*0004*/ 	.word	0xffffffff
	.align		4
        /*0008*/ 	.word	0x00000000
	.align		4
        /*000c*/ 	.word	0xfffffffe
	.align		4
        /*0010*/ 	.word	0x00000000
	.align		4
        /*0014*/ 	.word	0xfffffffd
	.align		4
        /*0018*/ 	.word	0x00000000
	.align		4
        /*001c*/ 	.word	0xfffffffc


//--------------------- .text._Z8mykernelPfS_ii   --------------------------
	.section	.text._Z8mykernelPfS_ii,"ax",@progbits
	.align	128
        .global         _Z8mykernelPfS_ii
        .type           _Z8mykernelPfS_ii,@function
        .size           _Z8mykernelPfS_ii,(.L_x_8 - _Z8mykernelPfS_ii)
        .other          _Z8mykernelPfS_ii,@"STO_CUDA_ENTRY STV_DEFAULT"
_Z8mykernelPfS_ii:
.text._Z8mykernelPfS_ii:
[----:B------:R-:W-:Y:S01]  /*0000*/  LDC R1, c[0x0][0x37c] ;  /* 0x0000df00ff017b82 */ /* 0x000fe20000000800 */
[----:B------:R-:W0:Y:S07]  /*0010*/  S2R R0, SR_TID.X ;  /* 0x0000000000007919 */ /* 0x000e2e0000002100 */
[----:B------:R-:W0:Y:S01]  /*0020*/  LDC R3, c[0x0][0x360] ;  /* 0x0000d800ff037b82 */ /* 0x000e220000000800 */
[----:B------:R-:W1:Y:S01]  /*0030*/  LDCU UR9, c[0x0][0x394] ;  /* 0x00007280ff0977ac */ /* 0x000e620008000800 */
[----:B------:R-:W2:Y:S06]  /*0040*/  S2R R9, SR_TID.Y ;  /* 0x0000000000097919 */ /* 0x000eac0000002200 */
[----:B------:R-:W0:Y:S08]  /*0050*/  S2UR UR4, SR_CTAID.X ;  /* 0x00000000000479c3 */ /* 0x000e300000002500 */
[----:B------:R-:W2:Y:S08]  /*0060*/  S2UR UR5, SR_CTAID.Y ;  /* 0x00000000000579c3 */ /* 0x000eb00000002600 */
[----:B------:R-:W2:Y:S01]  /*0070*/  LDC R2, c[0x0][0x364] ;  /* 0x0000d900ff027b82 */ /* 0x000ea20000000800 */
[----:B0-----:R-:W-:-:S02]  /*0080*/  IMAD R0, R3, UR4, R0 ;  /* 0x0000000403007c24 */ /* 0x001fc4000f8e0200 */
[----:B--2---:R-:W-:-:S05]  /*0090*/  IMAD R9, R2, UR5, R9 ;  /* 0x0000000502097c24 */ /* 0x004fca000f8e0209 */
[----:B------:R-:W-:-:S04]  /*00a0*/  VIMNMX R2, PT, PT, R0, R9, !PT ;  /* 0x0000000900027248 */ /* 0x000fc80007fe0100 */
[----:B-1----:R-:W-:-:S13]  /*00b0*/  ISETP.GE.AND P0, PT, R2, UR9, PT ;  /* 0x0000000902007c0c */ /* 0x002fda000bf06270 */
[----:B------:R-:W-:Y:S05]  /*00c0*/  @P0 EXIT ;  /* 0x000000000000094d */ /* 0x000fea0003800000 */
[----:B------:R-:W-:Y:S01]  /*00d0*/  ISETP.GT.AND P0, PT, R9, R0, PT ;  /* 0x000000000900720c */ /* 0x000fe20003f04270 */
[----:B------:R-:W0:-:S12]  /*00e0*/  LDCU.64 UR10, c[0x0][0x358] ;  /* 0x00006b00ff0a77ac */ /* 0x000e180008000a00 */
[----:B------:R-:W-:Y:S05]  /*00f0*/  @P0 BRA `(.L_x_0) ;  /* 0x0000000800ac0947 */ /* 0x000fea0003800000 */
[----:B------:R-:W1:Y:S01]  /*0100*/  LDCU UR6, c[0x0][0x390] ;  /* 0x00007200ff0677ac */ /* 0x000e620008000800 */
[----:B------:R-:W-:Y:S01]  /*0110*/  HFMA2 R10, -RZ, RZ, 0, 0 ;  /* 0x00000000ff0a7431 */ /* 0x000fe200000001ff */
[----:B-1----:R-:W-:-:S09]  /*0120*/  UISETP.GE.AND UP0, UPT, UR6, 0x1, UPT ;  /* 0x000000010600788c */ /* 0x002fd2000bf06270 */
[----:B------:R-:W-:Y:S05]  /*0130*/  BRA.U !UP0, `(.L_x_1) ;  /* 0x0000000908887547 */ /* 0x000fea000b800000 */
[----:B------:R-:W-:Y:S02]  /*0140*/  UISETP.GE.U32.AND UP1, UPT, UR6, 0x10, UPT ;  /* 0x000000100600788c */ /* 0x000fe4000bf26070 */
[----:B------:R-:W-:Y:S01]  /*0150*/  IMAD R13, R9, UR6, RZ ;  /* 0x00000006090d7c24 */ /* 0x000fe2000f8e02ff */
[----:B------:R-:W-:Y:S02]  /*0160*/  ULOP3.LUT UR7, UR6, 0xf, URZ, 0xc0, !UPT ;  /* 0x0000000f06077892 */ /* 0x000fe4000f8ec0ff */
[----:B------:R-:W-:Y:S01]  /*0170*/  IMAD R8, R0, UR6, RZ ;  /* 0x0000000600087c24 */ /* 0x000fe2000f8e02ff */
[----:B------:R-:W-:Y:S01]  /*0180*/  MOV R10, RZ ;  /* 0x000000ff000a7202 */ /* 0x000fe20000000f00 */
[----:B------:R-:W-:Y:S01]  /*0190*/  UMOV UR4, URZ ;  /* 0x000000ff00047c82 */ /* 0x000fe20008000000 */
[----:B------:R-:W-:Y:S01]  /*01a0*/  UISETP.NE.AND UP0, UPT, UR7, URZ, UPT ;  /* 0x000000ff0700728c */ /* 0x000fe2000bf05270 */
[----:B------:R-:W-:Y:S10]  /*01b0*/  BRA.U !UP1, `(.L_x_2) ;  /* 0x00000005090c7547 */ /* 0x000ff4000b800000 */
[----:B------:R-:W1:Y:S01]  /*01c0*/  LDCU.64 UR4, c[0x0][0x388] ;  /* 0x00007100ff0477ac */ /* 0x000e620008000a00 */
[----:B------:R-:W-:Y:S01]  /*01d0*/  HFMA2 R10, -RZ, RZ, 0, 0 ;  /* 0x00000000ff0a7431 */ /* 0x000fe200000001ff */
[----:B------:R-:W-:Y:S01]  /*01e0*/  MOV R11, R8 ;  /* 0x00000008000b7202 */ /* 0x000fe20000000f00 */
[----:B-1----:R-:W-:-:S04]  /*01f0*/  UIADD3 UR4, UP1, UPT, UR4, 0x20, URZ ;  /* 0x0000002004047890 */ /* 0x002fc8000ff3e0ff */
[----:B------:R-:W-:Y:S02]  /*0200*/  UIADD3.X UR5, UPT, UPT, URZ, UR5, URZ, UP1, !UPT ;  /* 0x00000005ff057290 */ /* 0x000fe40008ffe4ff */
[----:B------:R-:W-:Y:S01]  /*0210*/  MOV R2, UR4 ;  /* 0x0000000400027c02 */ /* 0x000fe20008000f00 */
[----:B------:R-:W-:-:S03]  /*0220*/  ULOP3.LUT UR4, UR6, 0x7ffffff0, URZ, 0xc0, !UPT ;  /* 0x7ffffff006047892 */ /* 0x000fc6000f8ec0ff */
[----:B------:R-:W-:Y:S01]  /*0230*/  MOV R3, UR5 ;  /* 0x0000000500037c02 */ /* 0x000fe20008000f00 */
[----:B------:R-:W-:Y:S02]  /*0240*/  UIADD3 UR5, UPT, UPT, -UR4, URZ, URZ ;  /* 0x000000ff04057290 */ /* 0x000fe4000fffe1ff */
[----:B------:R-:W-:-:S03]  /*0250*/  IMAD.WIDE.U32 R4, R13, 0x4, R2 ;  /* 0x000000040d047825 */ /* 0x000fc600078e0002 */
[----:B------:R-:W-:Y:S02]  /*0260*/  MOV R6, R4 ;  /* 0x0000000400067202 */ /* 0x000fe40000000f00 */
[----:B------:R-:W-:-:S07]  /*0270*/  MOV R7, R5 ;  /* 0x0000000500077202 */ /* 0x000fce0000000f00 */
.L_x_3:
[----:B------:R-:W-:Y:S01]  /*0280*/  IMAD.WIDE R4, R11, 0x4, R2 ;  /* 0x000000040b047825 */ /* 0x000fe200078e0202 */
[----:B0-----:R-:W2:Y:S04]  /*0290*/  LDG.E R15, desc[UR10][R6.64+-0x20] ;  /* 0xffffe00a060f7981 */ /* 0x001ea8000c1e1900 */
[----:B------:R-:W2:Y:S04]  /*02a0*/  LDG.E R12, desc[UR10][R4.64+-0x20] ;  /* 0xffffe00a040c7981 */ /* 0x000ea8000c1e1900 */
[----:B------:R-:W3:Y:S04]  /*02b0*/  LDG.E R27, desc[UR10][R6.64+-0x1c] ;  /* 0xffffe40a061b7981 */ /* 0x000ee8000c1e1900 */
[----:B------:R-:W3:Y:S04]  /*02c0*/  LDG.E R24, desc[UR10][R4.64+-0x1c] ;  /* 0xffffe40a04187981 */ /* 0x000ee8000c1e1900 */
[----:B------:R-:W4:Y:S04]  /*02d0*/  LDG.E R16, desc[UR10][R6.64+-0x18] ;  /* 0xffffe80a06107981 */ /* 0x000f28000c1e1900 */
[----:B------:R-:W4:Y:S04]  /*02e0*/  LDG.E R21, desc[UR10][R4.64+-0x18] ;  /* 0xffffe80a04157981 */ /* 0x000f28000c1e1900 */
[----:B------:R-:W5:Y:S04]  /*02f0*/  LDG.E R18, desc[UR10][R6.64+-0x14] ;  /* 0xffffec0a06127981 */ /* 0x000f68000c1e1900 */
[----:B------:R-:W5:Y:S04]  /*0300*/  LDG.E R23, desc[UR10][R4.64+-0x14] ;  /* 0xffffec0a04177981 */ /* 0x000f68000c1e1900 */
[----:B------:R-:W5:Y:S04]  /*0310*/  LDG.E R20, desc[UR10][R6.64+-0x10] ;  /* 0xfffff00a06147981 */ /* 0x000f68000c1e1900 */
[----:B------:R-:W5:Y:S04]  /*0320*/  LDG.E R25, desc[UR10][R4.64+-0x10] ;  /* 0xfffff00a04197981 */ /* 0x000f68000c1e1900 */
[----:B------:R-:W5:Y:S04]  /*0330*/  LDG.E R14, desc[UR10][R6.64+-0xc] ;  /* 0xfffff40a060e7981 */ /* 0x000f68000c1e1900 */
[----:B------:R-:W5:Y:S04]  /*0340*/  LDG.E R19, desc[UR10][R4.64+-0xc] ;  /* 0xfffff40a04137981 */ /* 0x000f68000c1e1900 */
[----:B------:R-:W5:Y:S04]  /*0350*/  LDG.E R17, desc[UR10][R4.64+-0x4] ;  /* 0xfffffc0a04117981 */ /* 0x000f68000c1e1900 */
[----:B------:R-:W5:Y:S01]  /*0360*/  LDG.E R29, desc[UR10][R4.64+0x1c] ;  /* 0x00001c0a041d7981 */ /* 0x000f62000c1e1900 */
[----:B--2---:R-:W-:-:S03]  /*0370*/  FFMA R22, R15, R12, R10 ;  /* 0x0000000c0f167223 */ /* 0x004fc6000000000a */
[----:B------:R-:W2:Y:S04]  /*0380*/  LDG.E R10, desc[UR10][R6.64+-0x8] ;  /* 0xfffff80a060a7981 */ /* 0x000ea8000c1e1900 */
[----:B------:R-:W2:Y:S04]  /*0390*/  LDG.E R15, desc[UR10][R4.64+-0x8] ;  /* 0xfffff80a040f7981 */ /* 0x000ea8000c1e1900 */
[----:B------:R-:W2:Y:S01]  /*03a0*/  LDG.E R12, desc[UR10][R6.64+-0x4] ;  /* 0xfffffc0a060c7981 */ /* 0x000ea2000c1e1900 */
[----:B---3--:R-:W-:-:S03]  /*03b0*/  FFMA R27, R27, R24, R22 ;  /* 0x000000181b1b7223 */ /* 0x008fc60000000016 */
[----:B------:R-:W3:Y:S01]  /*03c0*/  LDG.E R22, desc[UR10][R6.64+0x14] ;  /* 0x0000140a06167981 */ /* 0x000ee2000c1e1900 */
[----:B----4-:R-:W-:-:S03]  /*03d0*/  FFMA R27, R16, R21, R27 ;  /* 0x00000015101b7223 */ /* 0x010fc6000000001b */
[----:B------:R-:W4:Y:S04]  /*03e0*/  LDG.E R21, desc[UR10][R6.64] ;  /* 0x0000000a06157981 */ /* 0x000f28000c1e1900 */
[----:B------:R-:W4:Y:S01]  /*03f0*/  LDG.E R16, desc[UR10][R4.64] ;  /* 0x0000000a04107981 */ /* 0x000f22000c1e1900 */
[----:B-----5:R-:W-:-:S03]  /*0400*/  FFMA R27, R18, R23, R27 ;  /* 0x00000017121b7223 */ /* 0x020fc6000000001b */
[----:B------:R-:W5:Y:S04]  /*0410*/  LDG.E R18, desc[UR10][R6.64+0x4] ;  /* 0x0000040a06127981 */ /* 0x000f68000c1e1900 */
[----:B------:R-:W5:Y:S01]  /*0420*/  LDG.E R23, desc[UR10][R4.64+0x4] ;  /* 0x0000040a04177981 */ /* 0x000f62000c1e1900 */
[----:B------:R-:W-:-:S03]  /*0430*/  FFMA R27, R20, R25, R27 ;  /* 0x00000019141b7223 */ /* 0x000fc6000000001b */
[----:B------:R-:W3:Y:S04]  /*0440*/  LDG.E R20, desc[UR10][R6.64+0x8] ;  /* 0x0000080a06147981 */ /* 0x000ee8000c1e1900 */
[----:B------:R-:W3:Y:S01]  /*0450*/  LDG.E R25, desc[UR10][R4.64+0x8] ;  /* 0x0000080a04197981 */ /* 0x000ee2000c1e1900 */
[----:B------:R-:W-:-:S03]  /*0460*/  FFMA R27, R14, R19, R27 ;  /* 0x000000130e1b7223 */ /* 0x000fc6000000001b */
[----:B------:R-:W3:Y:S04]  /*0470*/  LDG.E R14, desc[UR10][R6.64+0xc] ;  /* 0x00000c0a060e7981 */ /* 0x000ee8000c1e1900 */
[----:B------:R-:W3:Y:S04]  /*0480*/  LDG.E R19, desc[UR10][R4.64+0xc] ;  /* 0x00000c0a04137981 */ /* 0x000ee8000c1e1900 */
[----:B------:R-:W3:Y:S01]  /*0490*/  LDG.E R24, desc[UR10][R6.64+0x1c] ;  /* 0x00001c0a06187981 */ /* 0x000ee2000c1e1900 */
[----:B--2---:R-:W-:-:S03]  /*04a0*/  FFMA R27, R10, R15, R27 ;  /* 0x0000000f0a1b7223 */ /* 0x004fc6000000001b */
[----:B------:R-:W2:Y:S04]  /*04b0*/  LDG.E R10, desc[UR10][R6.64+0x10] ;  /* 0x0000100a060a7981 */ /* 0x000ea8000c1e1900 */
[----:B------:R-:W2:Y:S01]  /*04c0*/  LDG.E R15, desc[UR10][R4.64+0x10] ;  /* 0x0000100a040f7981 */ /* 0x000ea2000c1e1900 */
[----:B------:R-:W-:-:S03]  /*04d0*/  FFMA R26, R12, R17, R27 ;  /* 0x000000110c1a7223 */ /* 0x000fc6000000001b */
[----:B------:R-:W2:Y:S04]  /*04e0*/  LDG.E R27, desc[UR10][R4.64+0x14] ;  /* 0x0000140a041b7981 */ /* 0x000ea8000c1e1900 */
[----:B------:R0:W2:Y:S04]  /*04f0*/  LDG.E R17, desc[UR10][R6.64+0x18] ;  /* 0x0000180a06117981 */ /* 0x0000a8000c1e1900 */
[----:B------:R-:W2:Y:S01]  /*0500*/  LDG.E R12, desc[UR10][R4.64+0x18] ;  /* 0x0000180a040c7981 */ /* 0x000ea2000c1e1900 */
[----:B----4-:R-:W-:-:S04]  /*0510*/  FFMA R21, R21, R16, R26 ;  /* 0x0000001015157223 */ /* 0x010fc8000000001a */
[----:B-----5:R-:W-:Y:S01]  /*0520*/  FFMA R21, R18, R23, R21 ;  /* 0x0000001712157223 */ /* 0x020fe20000000015 */
[----:B------:R-:W-:-:S03]  /*0530*/  UIADD3 UR5, UPT, UPT, UR5, 0x10, URZ ;  /* 0x0000001005057890 */ /* 0x000fc6000fffe0ff */
[----:B---3--:R-:W-:Y:S01]  /*0540*/  FFMA R21, R20, R25, R21 ;  /* 0x0000001914157223 */ /* 0x008fe20000000015 */
[----:B------:R-:W-:-:S03]  /*0550*/  UISETP.NE.AND UP1, UPT, UR5, URZ, UPT ;  /* 0x000000ff0500728c */ /* 0x000fc6000bf25270 */
[----:B------:R-:W-:Y:S01]  /*0560*/  FFMA R19, R14, R19, R21 ;  /* 0x000000130e137223 */ /* 0x000fe20000000015 */
[----:B0-----:R-:W-:Y:S02]  /*0570*/  IADD3 R6, P0, PT, R6, 0x40, RZ ;  /* 0x0000004006067810 */ /* 0x001fe40007f1e0ff */
[----:B------:R-:W-:Y:S02]  /*0580*/  IADD3 R11, PT, PT, R11, 0x10, RZ ;  /* 0x000000100b0b7810 */ /* 0x000fe40007ffe0ff */
[----:B------:R-:W-:Y:S01]  /*0590*/  IADD3.X R7, PT, PT, RZ, R7, RZ, P0, !PT ;  /* 0x00000007ff077210 */ /* 0x000fe200007fe4ff */
[----:B--2---:R-:W-:-:S04]  /*05a0*/  FFMA R15, R10, R15, R19 ;  /* 0x0000000f0a0f7223 */ /* 0x004fc80000000013 */
[----:B------:R-:W-:-:S04]  /*05b0*/  FFMA R22, R22, R27, R15 ;  /* 0x0000001b16167223 */ /* 0x000fc8000000000f */
[----:B------:R-:W-:-:S04]  /*05c0*/  FFMA R17, R17, R12, R22 ;  /* 0x0000000c11117223 */ /* 0x000fc80000000016 */
[----:B------:R-:W-:Y:S01]  /*05d0*/  FFMA R10, R24, R29, R17 ;  /* 0x0000001d180a7223 */ /* 0x000fe20000000011 */
[----:B------:R-:W-:Y:S06]  /*05e0*/  BRA.U UP1, `(.L_x_3) ;  /* 0xfffffffd01247547 */ /* 0x000fec000b83ffff */
.L_x_2:
[----:B------:R-:W-:Y:S05]  /*05f0*/  BRA.U !UP0, `(.L_x_1) ;  /* 0x0000000508587547 */ /* 0x000fea000b800000 */
[----:B------:R-:W-:Y:S02]  /*0600*/  UISETP.GE.U32.AND UP0, UPT, UR7, 0x8, UPT ;  /* 0x000000080700788c */ /* 0x000fe4000bf06070 */
[----:B------:R-:W-:-:S04]  /*0610*/  ULOP3.LUT UR8, UR6, 0x7, URZ, 0xc0, !UPT ;  /* 0x0000000706087892 */ /* 0x000fc8000f8ec0ff */
[----:B------:R-:W-:-:S03]  /*0620*/  UISETP.NE.AND UP1, UPT, UR8, URZ, UPT ;  /* 0x000000ff0800728c */ /* 0x000fc6000bf25270 */
[----:B------:R-:W-:Y:S08]  /*0630*/  BRA.U !UP0, `(.L_x_4) ;  /* 0x00000001088c7547 */ /* 0x000ff0000b800000 */
[----:B------:R-:W1:Y:S01]  /*0640*/  LDC.64 R4, c[0x0][0x388] ;  /* 0x0000e200ff047b82 */ /* 0x000e620000000a00 */
[----:B------:R-:W2:Y:S01]  /*0650*/  LDCU.64 UR12, c[0x0][0x388] ;  /* 0x00007100ff0c77ac */ /* 0x000ea20008000a00 */
[C---:B------:R-:W-:Y:S02]  /*0660*/  IADD3 R7, PT, PT, R13.reuse, UR4, RZ ;  /* 0x000000040d077c10 */ /* 0x040fe4000fffe0ff */
[----:B------:R-:W-:Y:S02]  /*0670*/  IADD3 R11, P0, PT, R13, UR4, RZ ;  /* 0x000000040d0b7c10 */ /* 0x000fe4000ff1e0ff */
[----:B------:R-:W-:Y:S02]  /*0680*/  IADD3 R3, PT, PT, R8, UR4, RZ ;  /* 0x0000000408037c10 */ /* 0x000fe4000fffe0ff */
[----:B------:R-:W-:Y:S02]  /*0690*/  IADD3.X R12, PT, PT, RZ, RZ, RZ, P0, !PT ;  /* 0x000000ffff0c7210 */ /* 0x000fe400007fe4ff */
[----:B--2---:R-:W-:Y:S01]  /*06a0*/  LEA R2, P0, R11, UR12, 0x2 ;  /* 0x0000000c0b027c11 */ /* 0x004fe2000f8010ff */
[----:B-1----:R-:W-:-:S04]  /*06b0*/  IMAD.WIDE.U32 R6, R7, 0x4, R4 ;  /* 0x0000000407067825 */ /* 0x002fc800078e0004 */
[----:B------:R-:W-:Y:S01]  /*06c0*/  IMAD.WIDE R4, R3, 0x4, R4 ;  /* 0x0000000403047825 */ /* 0x000fe200078e0204 */
[----:B------:R-:W-:Y:S01]  /*06d0*/  LEA.HI.X R3, R11, UR13, R12, 0x2, P0 ;  /* 0x0000000d0b037c11 */ /* 0x000fe200080f140c */
        /* <DEDUP_REMOVED lines=16> */
[----:B------:R-:W-:Y:S01]  /*07e0*/  UIADD3 UR4, UPT, UPT, UR4, 0x8, URZ ;  /* 0x0000000804047890 */ /* 0x000fe2000fffe0ff */
[----:B--2---:R-:W-:-:S04]  /*07f0*/  FFMA R14, R17, R14, R10 ;  /* 0x0000000e110e7223 */ /* 0x004fc8000000000a */
[----:B---3--:R-:W-:-:S04]  /*0800*/  FFMA R14, R19, R16, R14 ;  /* 0x00000010130e7223 */ /* 0x008fc8000000000e */
[----:B----4-:R-:W-:-:S04]  /*0810*/  FFMA R14, R21, R18, R14 ;  /* 0x00000012150e7223 */ /* 0x010fc8000000000e */
[----:B-----5:R-:W-:-:S04]  /*0820*/  FFMA R14, R23, R20, R14 ;  /* 0x00000014170e7223 */ /* 0x020fc8000000000e */
[----:B------:R-:W-:-:S04]  /*0830*/  FFMA R25, R25, R22, R14 ;  /* 0x0000001619197223 */ /* 0x000fc8000000000e */
[----:B------:R-:W-:-:S04]  /*0840*/  FFMA R15, R12, R15, R25 ;  /* 0x0000000f0c0f7223 */ /* 0x000fc80000000019 */
[----:B------:R-:W-:-:S04]  /*0850*/  FFMA R6, R6, R7, R15 ;  /* 0x0000000706067223 */ /* 0x000fc8000000000f */
[----:B------:R-:W-:-:S07]  /*0860*/  FFMA R10, R11, R24, R6 ;  /* 0x000000180b0a7223 */ /* 0x000fce0000000006 */
.L_x_4:
        /* <DEDUP_REMOVED lines=22> */
[----:B------:R-:W5:Y:S01]  /*09d0*/  LDG.E R17, desc[UR10][R4.64+0xc] ;  /* 0x00000c0a04117981 */ /* 0x000f62000c1e1900 */
[----:B------:R-:W-:Y:S01]  /*09e0*/  UIADD3 UR4, UPT, UPT, UR4, 0x4, URZ ;  /* 0x0000000404047890 */ /* 0x000fe2000fffe0ff */
[----:B--2---:R-:W-:-:S04]  /*09f0*/  FFMA R11, R7, R11, R10 ;  /* 0x0000000b070b7223 */ /* 0x004fc8000000000a */
[----:B---3--:R-:W-:-:S04]  /*0a00*/  FFMA R11, R12, R14, R11 ;  /* 0x0000000e0c0b7223 */ /* 0x008fc8000000000b */
[----:B----4-:R-:W-:-:S04]  /*0a10*/  FFMA R11, R16, R15, R11 ;  /* 0x0000000f100b7223 */ /* 0x010fc8000000000b */
[----:B-----5:R-:W-:-:S07]  /*0a20*/  FFMA R10, R18, R17, R11 ;  /* 0x00000011120a7223 */ /* 0x020fce000000000b */
.L_x_5:
[----:B------:R-:W-:Y:S05]  /*0a30*/  BRA.U !UP1, `(.L_x_1) ;  /* 0x0000000109487547 */ /* 0x000fea000b800000 */
[----:B------:R-:W1:Y:S01]  /*0a40*/  LDC.64 R2, c[0x0][0x388] ;  /* 0x0000e200ff027b82 */ /* 0x000e620000000a00 */
[----:B------:R-:W-:Y:S01]  /*0a50*/  IADD3 R5, PT, PT, R13, UR4, RZ ;  /* 0x000000040d057c10 */ /* 0x000fe2000fffe0ff */
[----:B------:R-:W-:Y:S01]  /*0a60*/  UIADD3 UR5, UPT, UPT, -UR5, URZ, URZ ;  /* 0x000000ff05057290 */ /* 0x000fe2000fffe1ff */
[----:B------:R-:W-:-:S03]  /*0a70*/  IADD3 R11, PT, PT, R8, UR4, RZ ;  /* 0x00000004080b7c10 */ /* 0x000fc6000fffe0ff */
[----:B-1----:R-:W-:-:S03]  /*0a80*/  IMAD.WIDE.U32 R4, R5, 0x4, R2 ;  /* 0x0000000405047825 */ /* 0x002fc600078e0002 */
[----:B------:R-:W-:Y:S02]  /*0a90*/  MOV R6, R4 ;  /* 0x0000000400067202 */ /* 0x000fe40000000f00 */
[----:B------:R-:W-:-:S07]  /*0aa0*/  MOV R13, R5 ;  /* 0x00000005000d7202 */ /* 0x000fce0000000f00 */
.L_x_6:
[----:B------:R-:W-:Y:S01]  /*0ab0*/  IMAD.WIDE R4, R11, 0x4, R2 ;  /* 0x000000040b047825 */ /* 0x000fe200078e0202 */
[----:B------:R-:W-:-:S05]  /*0ac0*/  MOV R7, R13 ;  /* 0x0000000d00077202 */ /* 0x000fca0000000f00 */
[----:B0-----:R-:W2:Y:S04]  /*0ad0*/  LDG.E R4, desc[UR10][R4.64] ;  /* 0x0000000a04047981 */ /* 0x001ea8000c1e1900 */
[----:B------:R0:W2:Y:S01]  /*0ae0*/  LDG.E R7, desc[UR10][R6.64] ;  /* 0x0000000a06077981 */ /* 0x0000a2000c1e1900 */
[----:B------:R-:W-:Y:S01]  /*0af0*/  UIADD3 UR5, UPT, UPT, UR5, 0x1, URZ ;  /* 0x0000000105057890 */ /* 0x000fe2000fffe0ff */
[----:B------:R-:W-:-:S03]  /*0b00*/  IADD3 R11, PT, PT, R11, 0x1, RZ ;  /* 0x000000010b0b7810 */ /* 0x000fc60007ffe0ff */
[----:B------:R-:W-:Y:S01]  /*0b10*/  UISETP.NE.AND UP0, UPT, UR5, URZ, UPT ;  /* 0x000000ff0500728c */ /* 0x000fe2000bf05270 */
[----:B0-----:R-:W-:-:S04]  /*0b20*/  IADD3 R6, P0, PT, R6, 0x4, RZ ;  /* 0x0000000406067810 */ /* 0x001fc80007f1e0ff */
[----:B------:R-:W-:Y:S01]  /*0b30*/  IADD3.X R13, PT, PT, RZ, R13, RZ, P0, !PT ;  /* 0x0000000dff0d7210 */ /* 0x000fe200007fe4ff */
[----:B--2---:R-:W-:-:S03]  /*0b40*/  FFMA R10, R7, R4, R10 ;  /* 0x00000004070a7223 */ /* 0x004fc6000000000a */
[----:B------:R-:W-:Y:S05]  /*0b50*/  BRA.U UP0, `(.L_x_6) ;  /* 0xfffffffd00d47547 */ /* 0x000fea000b83ffff */
.L_x_1:
[----:B------:R-:W1:Y:S01]  /*0b60*/  LDC.64 R2, c[0x0][0x380] ;  /* 0x0000e000ff027b82 */ /* 0x000e620000000a00 */
[----:B------:R-:W-:-:S04]  /*0b70*/  IMAD R9, R9, UR9, R0 ;  /* 0x0000000909097c24 */ /* 0x000fc8000f8e0200 */
[----:B-1----:R-:W-:-:S05]  /*0b80*/  IMAD.WIDE.U32 R2, R9, 0x4, R2 ;  /* 0x0000000409027825 */ /* 0x002fca00078e0002 */
[----:B0-----:R-:W-:Y:S01]  /*0b90*/  STG.E desc[UR10][R2.64], R10 ;  /* 0x0000000a02007986 */ /* 0x001fe2000c10190a */
[----:B------:R-:W-:Y:S05]  /*0ba0*/  EXIT ;  /* 0x000000000000794d */ /* 0x000fea0003800000 */
.L_x_0:
[----:B------:R-:W1:Y:S01]  /*0bb0*/  LDC.64 R2, c[0x0][0x380] ;  /* 0x0000e000ff027b82 */ /* 0x000e620000000a00 */
[----:B------:R-:W-:-:S04]  /*0bc0*/  IMAD R9, R9, UR9, R0 ;  /* 0x0000000909097c24 */ /* 0x000fc8000f8e0200 */
[----:B-1----:R-:W-:-:S05]  /*0bd0*/  IMAD.WIDE R2, R9, 0x4, R2 ;  /* 0x0000000409027825 */ /* 0x002fca00078e0202 */
[----:B0-----:R-:W-:Y:S01]  /*0be0*/  STG.E desc[UR10][R2.64], RZ ;  /* 0x000000ff02007986 */ /* 0x001fe2000c10190a */
[----:B------:R-:W-:Y:S05]  /*0bf0*/  EXIT ;  /* 0x000000000000794d */ /* 0x000fea0003800000 */
.L_x_7:
[----:B------:R-:W-:-:S00]  /*0c00*/  BRA `(.L_x_7) ;  /* 0xfffffffc00fc7947 */ /* 0x000fc0000383ffff */
[----:B------:R-:W-:-:S00]  /*0c10*/  NOP ;  /* 0x0000000000007918 */ /* 0x000fc00000000000 */
        /* <DEDUP_REMOVED lines=14> */
.L_x_8:


//--------------------- .nv.shared.reserved.0     --------------------------
	.section	.nv.shared.reserved.0,"aw",@nobits
	.weak		__nv_reservedSMEM_offset_0_alias
	.size		__nv_reservedSMEM_offset_0_alias, 0, 64
	.other		__nv_reservedSMEM_offset_0_alias,@"STO_CUDA_RESERVED_SHARED STV_DEFAULT"
__nv_reservedSMEM_offset_0_alias:
	.zero		0
	.zero		64


//--------------------- .nv.constant0._Z8mykernelPfS_ii --------------------------
	.section	.nv.constant0._Z8mykernelPfS_ii,"a",@progbits
	.sectionflags	@""
	.align	4
.nv.constant0._Z8mykernelPfS_ii:
	.zero		920


//--------------------- SYMBOLS --------------------------

	.type		.nv.reservedSmem.offset0,@object
	.size		.nv.reservedSmem.offset0,0x4
